	.headerflags	@"EF_CUDA_TEXMODE_UNIFIED EF_CUDA_64BIT_ADDRESS EF_CUDA_ACCELERATORS EF_CUDA_SM90 EF_CUDA_VIRTUAL_SM(EF_CUDA_SM90)"
	.elftype	@"ET_EXEC"


//--------------------- .nv.info                  --------------------------
	.section	.nv.info,"",@"SHT_CUDA_INFO"
	.align	4


	//----- nvinfo : EIATTR_REGCOUNT
	.align		4
        /*0000*/ 	.byte	0x04, 0x2f
        /*0002*/ 	.short	(.L_1 - .L_0)
	.align		4
.L_0:
        /*0004*/ 	.word	index@(triton_poi_fused_add_exp_mul_28)
        /*0008*/ 	.word	0x0000000e


	//----- nvinfo : EIATTR_MIN_STACK_SIZE
	.align		4
.L_1:
        /*000c*/ 	.byte	0x04, 0x12
        /*000e*/ 	.short	(.L_3 - .L_2)
	.align		4
.L_2:
        /*0010*/ 	.word	index@(triton_poi_fused_add_exp_mul_28)
        /*0014*/ 	.word	0x00000000


	//----- nvinfo : EIATTR_FRAME_SIZE
	.align		4
.L_3:
        /*0018*/ 	.byte	0x04, 0x11
        /*001a*/ 	.short	(.L_5 - .L_4)
	.align		4
.L_4:
        /*001c*/ 	.word	index@(triton_poi_fused_add_exp_mul_28)
        /*0020*/ 	.word	0x00000000


	//----- nvinfo : EIATTR_MIN_STACK_SIZE
	.align		4
.L_5:
        /*0024*/ 	.byte	0x04, 0x12
        /*0026*/ 	.short	(.L_7 - .L_6)
	.align		4
.L_6:
        /*0028*/ 	.word	index@(triton_poi_fused_add_exp_mul_28)
        /*002c*/ 	.word	0x00000000
.L_7:


//--------------------- .nv.info.triton_poi_fused_add_exp_mul_28 --------------------------
	.section	.nv.info.triton_poi_fused_add_exp_mul_28,"",@"SHT_CUDA_INFO"
	.sectionflags	@""
	.align	4


	//----- nvinfo : EIATTR_CUDA_API_VERSION
	.align		4
        /*0000*/ 	.byte	0x04, 0x37
        /*0002*/ 	.short	(.L_9 - .L_8)
.L_8:
        /*0004*/ 	.word	0x0000007c


	//----- nvinfo : EIATTR_KPARAM_INFO
	.align		4
.L_9:
        /*0008*/ 	.byte	0x04, 0x17
        /*000a*/ 	.short	(.L_11 - .L_10)
.L_10:
        /*000c*/ 	.word	0x00000000
        /*0010*/ 	.short	0x0003
        /*0012*/ 	.short	0x0018
        /*0014*/ 	.byte	0x00, 0xf0, 0x11, 0x00


	//----- nvinfo : EIATTR_KPARAM_INFO
	.align		4
.L_11:
        /*0018*/ 	.byte	0x04, 0x17
        /*001a*/ 	.short	(.L_13 - .L_12)
.L_12:
        /*001c*/ 	.word	0x00000000
        /*0020*/ 	.short	0x0002
        /*0022*/ 	.short	0x0010
        /*0024*/ 	.byte	0x00, 0xf4, 0x21, 0x00


	//----- nvinfo : EIATTR_KPARAM_INFO
	.align		4
.L_13:
        /*0028*/ 	.byte	0x04, 0x17
        /*002a*/ 	.short	(.L_15 - .L_14)
.L_14:
        /*002c*/ 	.word	0x00000000
        /*0030*/ 	.short	0x0001
        /*0032*/ 	.short	0x0008
        /*0034*/ 	.byte	0x00, 0xf4, 0x21, 0x00


	//----- nvinfo : EIATTR_KPARAM_INFO
	.align		4
.L_15:
        /*0038*/ 	.byte	0x04, 0x17
        /*003a*/ 	.short	(.L_17 - .L_16)
.L_16:
        /*003c*/ 	.word	0x00000000
        /*0040*/ 	.short	0x0000
        /*0042*/ 	.short	0x0000
        /*0044*/ 	.byte	0x00, 0xf4, 0x21, 0x00


	//----- nvinfo : EIATTR_SPARSE_MMA_MASK
	.align		4
.L_17:
        /*0048*/ 	.byte	0x03, 0x50
        /*004a*/ 	.short	0x0000


	//----- nvinfo : EIATTR_MAXREG_COUNT
	.align		4
        /*004c*/ 	.byte	0x03, 0x1b
        /*004e*/ 	.short	0x00ff


	//----- nvinfo : EIATTR_EXIT_INSTR_OFFSETS
	.align		4
        /*0050*/ 	.byte	0x04, 0x1c
        /*0052*/ 	.short	(.L_19 - .L_18)


	//   ....[0]....
.L_18:
        /*0054*/ 	.word	0x00000220


	//   ....[1]....
        /*0058*/ 	.word	0x00000240


	//----- nvinfo : EIATTR_REQNTID
	.align		4
.L_19:
        /*005c*/ 	.byte	0x04, 0x10
        /*005e*/ 	.short	(.L_21 - .L_20)
.L_20:
        /*0060*/ 	.word	0x00000080
        /*0064*/ 	.word	0x00000001
        /*0068*/ 	.word	0x00000001


	//----- nvinfo : EIATTR_CBANK_PARAM_SIZE
	.align		4
.L_21:
        /*006c*/ 	.byte	0x03, 0x19
        /*006e*/ 	.short	0x001c


	//----- nvinfo : EIATTR_PARAM_CBANK
	.align		4
        /*0070*/ 	.byte	0x04, 0x0a
        /*0072*/ 	.short	(.L_23 - .L_22)
	.align		4
.L_22:
        /*0074*/ 	.word	index@(.nv.constant0.triton_poi_fused_add_exp_mul_28)
        /*0078*/ 	.short	0x0210
        /*007a*/ 	.short	0x001c


	//----- nvinfo : EIATTR_SW_WAR
	.align		4
.L_23:
        /*007c*/ 	.byte	0x04, 0x36
        /*007e*/ 	.short	(.L_25 - .L_24)
.L_24:
        /*0080*/ 	.word	0x00000008
.L_25:


//--------------------- .nv.callgraph             --------------------------
	.section	.nv.callgraph,"",@"SHT_CUDA_CALLGRAPH"
	.align	4
	.sectionentsize	8
	.align		4
        /*0000*/ 	.word	0x00000000
	.align		4
        /*0004*/ 	.word	0xffffffff
	.align		4
        /*0008*/ 	.word	0x00000000
	.align		4
        /*000c*/ 	.word	0xfffffffe
	.align		4
        /*0010*/ 	.word	0x00000000
	.align		4
        /*0014*/ 	.word	0xfffffffd
	.align		4
        /*0018*/ 	.word	0x00000000
	.align		4
        /*001c*/ 	.word	0xfffffffc


//--------------------- .text.triton_poi_fused_add_exp_mul_28 --------------------------
	.section	.text.triton_poi_fused_add_exp_mul_28,"ax",@progbits
	.align	128
        .global         triton_poi_fused_add_exp_mul_28
        .type           triton_poi_fused_add_exp_mul_28,@function
        .size           triton_poi_fused_add_exp_mul_28,(.L_x_1 - triton_poi_fused_add_exp_mul_28)
        .other          triton_poi_fused_add_exp_mul_28,@"STO_CUDA_ENTRY STV_DEFAULT"
triton_poi_fused_add_exp_mul_28:
.text.triton_poi_fused_add_exp_mul_28:
[----:B------:R-:W0:Y:S02]  /*0000*/  LDC R1, c[0x0][0x28] ;  /* 0x00000a00ff017b82 */ /* 0x000e240000000800 */
[----:B------:R-:W1:Y:S01]  /*0010*/  S2R R0, SR_TID.X ;  /* 0x0000000000007919 */ /* 0x000e620000002100 */
[----:B------:R-:W2:Y:S01]  /*0020*/  LDC.64 R6, c[0x0][0x218] ;  /* 0x00008600ff067b82 */ /* 0x000ea20000000a00 */
[----:B------:R-:W-:Y:S01]  /*0030*/  IMAD.MOV.U32 R8, RZ, RZ, RZ ;  /* 0x000000ffff087224 */ /* 0x000fe200078e00ff */
[----:B------:R-:W-:Y:S01]  /*0040*/  ULDC.64 UR4, c[0x0][0x208] ;  /* 0x0000820000047ab9 */ /* 0x000fe20000000a00 */
[----:B------:R-:W3:Y:S01]  /*0050*/  S2R R9, SR_CTAID.X ;  /* 0x0000000000097919 */ /* 0x000ee20000002500 */
[----:B-1----:R-:W-:-:S04]  /*0060*/  LOP3.LUT R0, R0, 0x7f, RZ, 0xc0, !PT ;  /* 0x0000007f00007812 */ /* 0x002fc800078ec0ff */
[----:B---3--:R-:W-:-:S04]  /*0070*/  LEA R9, R9, R0, 0x7 ;  /* 0x0000000009097211 */ /* 0x008fc800078e38ff */
[----:B------:R-:W-:Y:S02]  /*0080*/  SHF.R.S32.HI R0, RZ, 0x1f, R9 ;  /* 0x0000001fff007819 */ /* 0x000fe40000011409 */
[----:B------:R-:W-:Y:S02]  /*0090*/  ISETP.GE.AND P1, PT, R9, 0x200, PT ;  /* 0x000002000900780c */ /* 0x000fe40003f26270 */
[----:B------:R-:W-:-:S04]  /*00a0*/  LEA.HI R0, R0, R9, RZ, 0x7 ;  /* 0x0000000900007211 */ /* 0x000fc800078f38ff */
[C---:B------:R-:W-:Y:S02]  /*00b0*/  SHF.L.U32 R2, R0.reuse, 0x1, RZ ;  /* 0x0000000100027819 */ /* 0x040fe400000006ff */
[----:B------:R-:W-:Y:S02]  /*00c0*/  LOP3.LUT R0, R0, 0xffffff80, RZ, 0xc0, !PT ;  /* 0xffffff8000007812 */ /* 0x000fe400078ec0ff */
[----:B------:R-:W-:-:S04]  /*00d0*/  LOP3.LUT R2, R2, 0xffffff00, RZ, 0xc0, !PT ;  /* 0xffffff0002027812 */ /* 0x000fc800078ec0ff */
[----:B------:R-:W-:Y:S02]  /*00e0*/  IADD3 R11, R2, R9, -R0 ;  /* 0x00000009020b7210 */ /* 0x000fe40007ffe800 */
[----:B------:R-:W1:Y:S02]  /*00f0*/  LDC.64 R2, c[0x0][0x210] ;  /* 0x00008400ff027b82 */ /* 0x000e640000000a00 */
[----:B------:R-:W-:-:S05]  /*0100*/  IADD3 R5, R11, 0x80, RZ ;  /* 0x000000800b057810 */ /* 0x000fca0007ffe0ff */
[----:B--2---:R-:W-:-:S05]  /*0110*/  IMAD.WIDE R4, R5, 0x4, R6 ;  /* 0x0000000405047825 */ /* 0x004fca00078e0206 */
[----:B------:R2:W3:Y:S01]  /*0120*/  @!P1 LDG.E R8, desc[UR4][R4.64] ;  /* 0x0000000404089981 */ /* 0x0004e2000c1e1900 */
[----:B------:R-:W-:Y:S01]  /*0130*/  HFMA2.MMA R0, -RZ, RZ, 0, 0 ;  /* 0x00000000ff007435 */ /* 0x000fe200000001ff */
[----:B------:R-:W-:-:S04]  /*0140*/  IMAD.WIDE R6, R11, 0x4, R6 ;  /* 0x000000040b067825 */ /* 0x000fc800078e0206 */
[----:B------:R-:W-:Y:S01]  /*0150*/  IMAD.MOV.U32 R11, RZ, RZ, RZ ;  /* 0x000000ffff0b7224 */ /* 0x000fe200078e00ff */
[----:B--2---:R-:W2:Y:S01]  /*0160*/  LDC.64 R4, c[0x0][0x220] ;  /* 0x00008800ff047b82 */ /* 0x004ea20000000a00 */
[----:B-1----:R-:W-:-:S04]  /*0170*/  IMAD.WIDE R2, R9, 0x4, R2 ;  /* 0x0000000409027825 */ /* 0x002fc800078e0202 */
[----:B------:R-:W4:Y:S04]  /*0180*/  @!P1 LDG.E R11, desc[UR4][R6.64] ;  /* 0x00000004060b9981 */ /* 0x000f28000c1e1900 */
[----:B------:R-:W4:Y:S01]  /*0190*/  @!P1 LDG.E R0, desc[UR4][R2.64] ;  /* 0x0000000402009981 */ /* 0x000f22000c1e1900 */
[----:B--2---:R-:W-:-:S04]  /*01a0*/  IMAD.WIDE R4, R9, 0x4, R4 ;  /* 0x0000000409047825 */ /* 0x004fc800078e0204 */
[----:B---3--:R-:W-:-:S04]  /*01b0*/  FMUL R8, R8, 0.5 ;  /* 0x3f00000008087820 */ /* 0x008fc80000400000 */
[----:B------:R-:W-:-:S05]  /*01c0*/  FMUL R8, R8, 1.4426950216293334961 ;  /* 0x3fb8aa3b08087820 */ /* 0x000fca0000400000 */
[----:B------:R-:W-:-:S13]  /*01d0*/  FSETP.GEU.AND P0, PT, R8, -126, PT ;  /* 0xc2fc00000800780b */ /* 0x000fda0003f0e000 */
[----:B------:R-:W-:-:S04]  /*01e0*/  @!P0 FMUL R8, R8, 0.5 ;  /* 0x3f00000008088820 */ /* 0x000fc80000400000 */
[----:B------:R-:W1:Y:S02]  /*01f0*/  MUFU.EX2 R10, R8 ;  /* 0x00000008000a7308 */ /* 0x000e640000000800 */
[----:B-1----:R-:W-:-:S04]  /*0200*/  @!P0 FMUL R10, R10, R10 ;  /* 0x0000000a0a0a8220 */ /* 0x002fc80000400000 */
[----:B----4-:R-:W-:Y:S01]  /*0210*/  FFMA R11, R10, R0, R11 ;  /* 0x000000000a0b7223 */ /* 0x010fe2000000000b */
[----:B------:R-:W-:Y:S06]  /*0220*/  @P1 EXIT ;  /* 0x000000000000194d */ /* 0x000fec0003800000 */
[----:B------:R-:W-:Y:S01]  /*0230*/  STG.E desc[UR4][R4.64], R11 ;  /* 0x0000000b04007986 */ /* 0x000fe2000c101904 */
[----:B------:R-:W-:Y:S05]  /*0240*/  EXIT ;  /* 0x000000000000794d */ /* 0x000fea0003800000 */
.L_x_0:
[----:B------:R-:W-:-:S00]  /*0250*/  BRA `(.L_x_0) ;  /* 0xfffffffc00fc7947 */ /* 0x000fc0000383ffff */
[----:B------:R-:W-:-:S00]  /*0260*/  NOP ;  /* 0x0000000000007918 */ /* 0x000fc00000000000 */
        /* <DEDUP_REMOVED lines=9> */
.L_x_1:


//--------------------- .nv.constant0.triton_poi_fused_add_exp_mul_28 --------------------------
	.section	.nv.constant0.triton_poi_fused_add_exp_mul_28,"a",@progbits
	.sectionflags	@""
	.align	4
.nv.constant0.triton_poi_fused_add_exp_mul_28:
	.zero		556
